	.headerflags	@"EF_CUDA_TEXMODE_UNIFIED EF_CUDA_64BIT_ADDRESS EF_CUDA_ACCELERATORS EF_CUDA_SM90 EF_CUDA_VIRTUAL_SM(EF_CUDA_SM90)"
	.elftype	@"ET_EXEC"


//--------------------- .nv.info                  --------------------------
	.section	.nv.info,"",@"SHT_CUDA_INFO"
	.align	4


	//----- nvinfo : EIATTR_REGCOUNT
	.align		4
        /*0000*/ 	.byte	0x04, 0x2f
        /*0002*/ 	.short	(.L_1 - .L_0)
	.align		4
.L_0:
        /*0004*/ 	.word	index@(triton_poi_fused_convolution_9)
        /*0008*/ 	.word	0x0000000c


	//----- nvinfo : EIATTR_MIN_STACK_SIZE
	.align		4
.L_1:
        /*000c*/ 	.byte	0x04, 0x12
        /*000e*/ 	.short	(.L_3 - .L_2)
	.align		4
.L_2:
        /*0010*/ 	.word	index@(triton_poi_fused_convolution_9)
        /*0014*/ 	.word	0x00000000


	//----- nvinfo : EIATTR_FRAME_SIZE
	.align		4
.L_3:
        /*0018*/ 	.byte	0x04, 0x11
        /*001a*/ 	.short	(.L_5 - .L_4)
	.align		4
.L_4:
        /*001c*/ 	.word	index@(triton_poi_fused_convolution_9)
        /*0020*/ 	.word	0x00000000


	//----- nvinfo : EIATTR_MIN_STACK_SIZE
	.align		4
.L_5:
        /*0024*/ 	.byte	0x04, 0x12
        /*0026*/ 	.short	(.L_7 - .L_6)
	.align		4
.L_6:
        /*0028*/ 	.word	index@(triton_poi_fused_convolution_9)
        /*002c*/ 	.word	0x00000000
.L_7:


//--------------------- .nv.info.triton_poi_fused_convolution_9 --------------------------
	.section	.nv.info.triton_poi_fused_convolution_9,"",@"SHT_CUDA_INFO"
	.sectionflags	@""
	.align	4


	//----- nvinfo : EIATTR_CUDA_API_VERSION
	.align		4
        /*0000*/ 	.byte	0x04, 0x37
        /*0002*/ 	.short	(.L_9 - .L_8)
.L_8:
        /*0004*/ 	.word	0x0000007c


	//----- nvinfo : EIATTR_KPARAM_INFO
	.align		4
.L_9:
        /*0008*/ 	.byte	0x04, 0x17
        /*000a*/ 	.short	(.L_11 - .L_10)
.L_10:
        /*000c*/ 	.word	0x00000000
        /*0010*/ 	.short	0x0002
        /*0012*/ 	.short	0x0010
        /*0014*/ 	.byte	0x00, 0xf0, 0x11, 0x00


	//----- nvinfo : EIATTR_KPARAM_INFO
	.align		4
.L_11:
        /*0018*/ 	.byte	0x04, 0x17
        /*001a*/ 	.short	(.L_13 - .L_12)
.L_12:
        /*001c*/ 	.word	0x00000000
        /*0020*/ 	.short	0x0001
        /*0022*/ 	.short	0x0008
        /*0024*/ 	.byte	0x00, 0xf4, 0x21, 0x00


	//----- nvinfo : EIATTR_KPARAM_INFO
	.align		4
.L_13:
        /*0028*/ 	.byte	0x04, 0x17
        /*002a*/ 	.short	(.L_15 - .L_14)
.L_14:
        /*002c*/ 	.word	0x00000000
        /*0030*/ 	.short	0x0000
        /*0032*/ 	.short	0x0000
        /*0034*/ 	.byte	0x00, 0xf4, 0x21, 0x00


	//----- nvinfo : EIATTR_SPARSE_MMA_MASK
	.align		4
.L_15:
        /*0038*/ 	.byte	0x03, 0x50
        /*003a*/ 	.short	0x0000


	//----- nvinfo : EIATTR_MAXREG_COUNT
	.align		4
        /*003c*/ 	.byte	0x03, 0x1b
        /*003e*/ 	.short	0x00ff


	//----- nvinfo : EIATTR_EXIT_INSTR_OFFSETS
	.align		4
        /*0040*/ 	.byte	0x04, 0x1c
        /*0042*/ 	.short	(.L_17 - .L_16)


	//   ....[0]....
.L_16:
        /*0044*/ 	.word	0x00000170


	//   ....[1]....
        /*0048*/ 	.word	0x00000190


	//----- nvinfo : EIATTR_REQNTID
	.align		4
.L_17:
        /*004c*/ 	.byte	0x04, 0x10
        /*004e*/ 	.short	(.L_19 - .L_18)
.L_18:
        /*0050*/ 	.word	0x00000020
        /*0054*/ 	.word	0x00000001
        /*0058*/ 	.word	0x00000001


	//----- nvinfo : EIATTR_CBANK_PARAM_SIZE
	.align		4
.L_19:
        /*005c*/ 	.byte	0x03, 0x19
        /*005e*/ 	.short	0x0014


	//----- nvinfo : EIATTR_PARAM_CBANK
	.align		4
        /*0060*/ 	.byte	0x04, 0x0a
        /*0062*/ 	.short	(.L_21 - .L_20)
	.align		4
.L_20:
        /*0064*/ 	.word	index@(.nv.constant0.triton_poi_fused_convolution_9)
        /*0068*/ 	.short	0x0210
        /*006a*/ 	.short	0x0014


	//----- nvinfo : EIATTR_SW_WAR
	.align		4
.L_21:
        /*006c*/ 	.byte	0x04, 0x36
        /*006e*/ 	.short	(.L_23 - .L_22)
.L_22:
        /*0070*/ 	.word	0x00000008
.L_23:


//--------------------- .nv.callgraph             --------------------------
	.section	.nv.callgraph,"",@"SHT_CUDA_CALLGRAPH"
	.align	4
	.sectionentsize	8
	.align		4
        /*0000*/ 	.word	0x00000000
	.align		4
        /*0004*/ 	.word	0xffffffff
	.align		4
        /*0008*/ 	.word	0x00000000
	.align		4
        /*000c*/ 	.word	0xfffffffe
	.align		4
        /*0010*/ 	.word	0x00000000
	.align		4
        /*0014*/ 	.word	0xfffffffd
	.align		4
        /*0018*/ 	.word	0x00000000
	.align		4
        /*001c*/ 	.word	0xfffffffc


//--------------------- .text.triton_poi_fused_convolution_9 --------------------------
	.section	.text.triton_poi_fused_convolution_9,"ax",@progbits
	.align	128
        .global         triton_poi_fused_convolution_9
        .type           triton_poi_fused_convolution_9,@function
        .size           triton_poi_fused_convolution_9,(.L_x_1 - triton_poi_fused_convolution_9)
        .other          triton_poi_fused_convolution_9,@"STO_CUDA_ENTRY STV_DEFAULT"
triton_poi_fused_convolution_9:
.text.triton_poi_fused_convolution_9:
[----:B------:R-:W0:Y:S02]  /*0000*/  LDC R1, c[0x0][0x28] ;  /* 0x00000a00ff017b82 */ /* 0x000e240000000800 */
[----:B------:R-:W1:Y:S01]  /*0010*/  S2R R0, SR_TID.X ;  /* 0x0000000000007919 */ /* 0x000e620000002100 */
[----:B------:R-:W2:Y:S01]  /*0020*/  LDC.64 R2, c[0x0][0x210] ;  /* 0x00008400ff027b82 */ /* 0x000ea20000000a00 */
[----:B------:R-:W-:Y:S01]  /*0030*/  ULDC.64 UR4, c[0x0][0x208] ;  /* 0x0000820000047ab9 */ /* 0x000fe20000000a00 */
[----:B------:R-:W3:Y:S01]  /*0040*/  S2R R7, SR_CTAID.X ;  /* 0x0000000000077919 */ /* 0x000ee20000002500 */
[----:B-1----:R-:W-:Y:S02]  /*0050*/  LOP3.LUT R0, R0, 0x1f, RZ, 0xc0, !PT ;  /* 0x0000001f00007812 */ /* 0x002fe400078ec0ff */
[----:B---3--:R-:W-:-:S03]  /*0060*/  SHF.R.S32.HI R4, RZ, 0x1a, R7 ;  /* 0x0000001aff047819 */ /* 0x008fc60000011407 */
[----:B------:R-:W-:Y:S01]  /*0070*/  IMAD R7, R7, 0x20, R0 ;  /* 0x0000002007077824 */ /* 0x000fe200078e0200 */
[----:B------:R-:W-:-:S03]  /*0080*/  SGXT R0, R4, 0x1 ;  /* 0x000000010400781a */ /* 0x000fc60000000200 */
[C---:B--2---:R-:W-:Y:S01]  /*0090*/  IMAD.WIDE R2, R7.reuse, 0x4, R2 ;  /* 0x0000000407027825 */ /* 0x044fe200078e0202 */
[----:B------:R-:W1:Y:S01]  /*00a0*/  LDC.64 R4, c[0x0][0x218] ;  /* 0x00008600ff047b82 */ /* 0x000e620000000a00 */
[----:B------:R-:W-:Y:S02]  /*00b0*/  ISETP.GE.AND P0, PT, R7, 0x20, PT ;  /* 0x000000200700780c */ /* 0x000fe40003f06270 */
[----:B------:R-:W-:Y:S01]  /*00c0*/  LEA.HI R0, R0, R7, RZ, 0x2 ;  /* 0x0000000700007211 */ /* 0x000fe200078f10ff */
[----:B------:R-:W-:-:S03]  /*00d0*/  IMAD.MOV.U32 R7, RZ, RZ, RZ ;  /* 0x000000ffff077224 */ /* 0x000fc600078e00ff */
[----:B------:R-:W-:-:S04]  /*00e0*/  SHF.R.S32.HI R9, RZ, 0x2, R0 ;  /* 0x00000002ff097819 */ /* 0x000fc80000011400 */
[----:B------:R-:W-:-:S04]  /*00f0*/  LEA.HI R0, R0, R9, RZ, 0x1 ;  /* 0x0000000900007211 */ /* 0x000fc800078f08ff */
[----:B------:R-:W-:-:S05]  /*0100*/  LOP3.LUT R0, R0, 0xfffffffe, RZ, 0xc0, !PT ;  /* 0xfffffffe00007812 */ /* 0x000fca00078ec0ff */
[----:B------:R-:W-:Y:S02]  /*0110*/  IMAD.IADD R9, R9, 0x1, -R0 ;  /* 0x0000000109097824 */ /* 0x000fe400078e0a00 */
[----:B------:R-:W-:Y:S02]  /*0120*/  IMAD.MOV.U32 R0, RZ, RZ, RZ ;  /* 0x000000ffff007224 */ /* 0x000fe400078e00ff */
[----:B-1----:R-:W-:-:S04]  /*0130*/  IMAD.WIDE R4, R9, 0x4, R4 ;  /* 0x0000000409047825 */ /* 0x002fc800078e0204 */
[----:B------:R-:W2:Y:S04]  /*0140*/  @!P0 LDG.E R0, desc[UR4][R2.64] ;  /* 0x0000000402008981 */ /* 0x000ea8000c1e1900 */
[----:B------:R-:W2:Y:S02]  /*0150*/  @!P0 LDG.E.EL R7, desc[UR4][R4.64] ;  /* 0x0000000404078981 */ /* 0x000ea4000c2e1900 */
[----:B--2---:R-:W-:Y:S01]  /*0160*/  FADD R7, R7, R0 ;  /* 0x0000000007077221 */ /* 0x004fe20000000000 */
[----:B------:R-:W-:Y:S06]  /*0170*/  @P0 EXIT ;  /* 0x000000000000094d */ /* 0x000fec0003800000 */
[----:B------:R-:W-:Y:S01]  /*0180*/  STG.E desc[UR4][R2.64], R7 ;  /* 0x0000000702007986 */ /* 0x000fe2000c101904 */
[----:B------:R-:W-:Y:S05]  /*0190*/  EXIT ;  /* 0x000000000000794d */ /* 0x000fea0003800000 */
.L_x_0:
[----:B------:R-:W-:-:S00]  /*01a0*/  BRA `(.L_x_0) ;  /* 0xfffffffc00fc7947 */ /* 0x000fc0000383ffff */
[----:B------:R-:W-:-:S00]  /*01b0*/  NOP ;  /* 0x0000000000007918 */ /* 0x000fc00000000000 */
        /* <DEDUP_REMOVED lines=12> */
.L_x_1:


//--------------------- .nv.constant0.triton_poi_fused_convolution_9 --------------------------
	.section	.nv.constant0.triton_poi_fused_convolution_9,"a",@progbits
	.sectionflags	@""
	.align	4
.nv.constant0.triton_poi_fused_convolution_9:
	.zero		548
